//
// Generated by NVIDIA NVVM Compiler
//
// Compiler Build ID: CL-36424714
// Cuda compilation tools, release 13.0, V13.0.88
// Based on NVVM 20.0.0
//

.version 9.0
.target sm_100
.address_size 64

	// .globl	_Z12MmaPtxSharedv
.extern .func  (.param .b32 func_retval0) vprintf
(
	.param .b64 vprintf_param_0,
	.param .b64 vprintf_param_1
)
;
// _ZZ12MmaPtxSharedvE5ATile has been demoted
// _ZZ12MmaPtxSharedvE5BTile has been demoted
.global .align 1 .b8 $str[35] = {65, 84, 105, 108, 101, 32, 65, 100, 100, 114, 101, 115, 115, 32, 65, 108, 105, 103, 110, 109, 101, 110, 116, 32, 67, 104, 101, 99, 107, 58, 32, 37, 112, 10};
.global .align 1 .b8 $str$1[28] = {84, 104, 114, 101, 97, 100, 32, 37, 100, 44, 32, 37, 100, 58, 32, 68, 48, 61, 37, 102, 44, 32, 68, 49, 61, 37, 102};

.visible .entry _Z12MmaPtxSharedv()
{
	.local .align 8 .b8 	__local_depot0[24];
	.reg .b64 	%SP;
	.reg .b64 	%SPL;
	.reg .pred 	%p<3>;
	.reg .b16 	%rs<21>;
	.reg .b32 	%r<82>;
	.reg .b32 	%f<9>;
	.reg .b64 	%rd<18>;
	.reg .b64 	%fd<3>;
	// demoted variable
	.shared .align 16 .b8 _ZZ12MmaPtxSharedvE5ATile[512];
	// demoted variable
	.shared .align 16 .b8 _ZZ12MmaPtxSharedvE5BTile[256];
	mov.u64 	%SPL, __local_depot0;
	cvta.local.u64 	%SP, %SPL;
	add.u64 	%rd2, %SP, 0;
	add.u64 	%rd1, %SPL, 0;
	mov.u32 	%r23, %tid.x;
	mov.u32 	%r24, %ctaid.x;
	mov.u32 	%r25, %ntid.x;
	mad.lo.s32 	%r26, %r24, %r25, %r23;
	setp.ne.s32 	%p1, %r26, 0;
	@%p1 bra 	$L__BB0_2;
	mov.u32 	%r27, _ZZ12MmaPtxSharedvE5ATile;
	cvt.u64.u32 	%rd3, %r27;
	cvta.shared.u64 	%rd4, %rd3;
	st.local.u64 	[%rd1], %rd4;
	mov.u64 	%rd5, $str;
	cvta.global.u64 	%rd6, %rd5;
	{ // callseq 0, 0
	.param .b64 param0;
	st.param.b64 	[param0], %rd6;
	.param .b64 param1;
	st.param.b64 	[param1], %rd2;
	.param .b32 retval0;
	call.uni (retval0), 
	vprintf, 
	(
	param0, 
	param1
	);
	ld.param.b32 	%r28, [retval0];
	} // callseq 0
$L__BB0_2:
	shl.b32 	%r2, %r26, 2;
	shl.b32 	%r30, %r26, 3;
	// begin inline asm
	cvt.rn.f16.s32 %rs9, %r30;
	// end inline asm
	shl.b32 	%r41, %r26, 4;
	mov.u32 	%r42, _ZZ12MmaPtxSharedvE5ATile;
	add.s32 	%r43, %r42, %r41;
	or.b32  	%r31, %r30, 1;
	// begin inline asm
	cvt.rn.f16.s32 %rs10, %r31;
	// end inline asm
	or.b32  	%r32, %r30, 2;
	// begin inline asm
	cvt.rn.f16.s32 %rs11, %r32;
	// end inline asm
	or.b32  	%r33, %r30, 3;
	// begin inline asm
	cvt.rn.f16.s32 %rs12, %r33;
	// end inline asm
	or.b32  	%r34, %r30, 4;
	// begin inline asm
	cvt.rn.f16.s32 %rs13, %r34;
	// end inline asm
	or.b32  	%r35, %r30, 5;
	// begin inline asm
	cvt.rn.f16.s32 %rs14, %r35;
	// end inline asm
	or.b32  	%r36, %r30, 6;
	// begin inline asm
	cvt.rn.f16.s32 %rs15, %r36;
	// end inline asm
	or.b32  	%r37, %r30, 7;
	// begin inline asm
	cvt.rn.f16.s32 %rs16, %r37;
	// end inline asm
	mov.b32 	%r7, {%rs9, %rs10};
	mov.b32 	%r12, {%rs11, %rs12};
	mov.b32 	%r17, {%rs13, %rs14};
	mov.b32 	%r22, {%rs15, %rs19};
	mov.b32 	%r44, {%rs15, %rs16};
	st.shared.v4.b32 	[%r43], {%r7, %r12, %r17, %r44};
	setp.gt.s32 	%p2, %r26, 15;
	@%p2 bra 	$L__BB0_4;
	shl.b32 	%r45, %r2, 2;
	mov.u32 	%r46, _ZZ12MmaPtxSharedvE5BTile;
	add.s32 	%r47, %r46, %r45;
	{ .reg .b16 tmp; mov.b32 {%rs20, tmp}, %r22; }
	mov.b32 	%r48, {%rs20, %rs16};
	st.shared.v4.b32 	[%r47], {%r7, %r12, %r17, %r48};
$L__BB0_4:
	cvt.u64.u32 	%rd8, %r42;
	cvta.shared.u64 	%rd9, %rd8;
	shl.b32 	%r64, %r2, 2;
	cvt.u64.u32 	%rd10, %r64;
	cvt.u32.u64 	%r65, %rd10;
	cvt.u32.u64 	%r66, %rd9;
	add.s32 	%r53, %r66, %r65;
	// begin inline asm
	ldmatrix.sync.aligned.x4.m8n8.shared.b16 { %r49, %r50, %r51, %r52 }, [%r53];
	// end inline asm
	shr.s32 	%r67, %r26, 31;
	shr.u32 	%r68, %r67, 28;
	add.s32 	%r69, %r26, %r68;
	and.b32  	%r70, %r69, 268435440;
	sub.s32 	%r71, %r26, %r70;
	shl.b32 	%r72, %r71, 4;
	cvt.u64.u32 	%rd11, %r72;
	mov.u32 	%r73, _ZZ12MmaPtxSharedvE5BTile;
	cvt.u64.u32 	%rd12, %r73;
	cvta.shared.u64 	%rd13, %rd12;
	cvt.u32.u64 	%r74, %rd11;
	cvt.u32.u64 	%r75, %rd13;
	add.s32 	%r56, %r75, %r74;
	// begin inline asm
	ldmatrix.sync.aligned.x2.trans.m8n8.shared.b16 { %r54, %r55 }, [%r56];
	// end inline asm
	mov.f32 	%f6, 0f00000000;
	// begin inline asm
	mma.sync.aligned.m16n8k16.row.col.f32.f16.f16.f32  { %f1, %f2, %f3, %f4 },  { %r49, %r50, %r51, %r52},  { %r54, %r55 },  { %f6, %f6, %f7, %f8 };
	// end inline asm
	cvt.f64.f32 	%fd1, %f1;
	cvt.f64.f32 	%fd2, %f2;
	mov.u32 	%r76, %ntid.y;
	mov.u32 	%r77, %ctaid.y;
	mov.u32 	%r78, %tid.y;
	mad.lo.s32 	%r79, %r77, %r76, %r78;
	cvta.to.local.u64 	%rd15, %rd2;
	st.local.v2.u32 	[%rd15], {%r26, %r79};
	st.local.f64 	[%rd15+8], %fd1;
	st.local.f64 	[%rd15+16], %fd2;
	mov.u64 	%rd16, $str$1;
	cvta.global.u64 	%rd17, %rd16;
	{ // callseq 1, 0
	.param .b64 param0;
	st.param.b64 	[param0], %rd17;
	.param .b64 param1;
	st.param.b64 	[param1], %rd2;
	.param .b32 retval0;
	call.uni (retval0), 
	vprintf, 
	(
	param0, 
	param1
	);
	ld.param.b32 	%r80, [retval0];
	} // callseq 1
	ret;

}


// ===== COMPILED SASS (sm_100) =====

	.target	sm_100

	.elftype	@"ET_EXEC"


//--------------------- .note.nv.tkinfo           --------------------------
	.section	.note.nv.tkinfo,"",@"SHT_NOTE"
	.sectionflags	@"SHF_NOTE_NV_TKINFO"
	.tkinfo
        /*0018*/ 	.word	0x00000002
        /*0030*/ 	.string	""
        /*0030*/ 	.string	"ptxas"
        /*0030*/ 	.string	"Cuda compilation tools, release 13.0, V13.0.88"
        /*0030*/ 	.string	"Build cuda_13.0.r13.0/compiler.36424714_0"
        /*0030*/ 	.string	"-arch sm_100 -m 64 "



//--------------------- .note.nv.cuinfo           --------------------------
	.section	.note.nv.cuinfo,"",@"SHT_NOTE"
	.sectionflags	@"SHF_NOTE_NV_CUINFO"
        /*0018*/ 	.short	0x0002
        /*001a*/ 	.short	0x0064
        /*001c*/ 	.short	0x0082
	.zero		2


//--------------------- .nv.info                  --------------------------
	.section	.nv.info,"",@"SHT_CUDA_INFO"
	.align	4


	//----- nvinfo : EIATTR_REGCOUNT
	.align		4
        /*0000*/ 	.byte	0x04, 0x2f
        /*0002*/ 	.short	(.L_3 - .L_2)
	.align		4
.L_2:
        /*0004*/ 	.word	index@(_Z12MmaPtxSharedv)
        /*0008*/ 	.word	0x0000001a


	//----- nvinfo : EIATTR_FRAME_SIZE
	.align		4
.L_3:
        /*000c*/ 	.byte	0x04, 0x11
        /*000e*/ 	.short	(.L_5 - .L_4)
	.align		4
.L_4:
        /*0010*/ 	.word	index@(_Z12MmaPtxSharedv)
        /*0014*/ 	.word	0x00000018


	//----- nvinfo : EIATTR_MIN_STACK_SIZE
	.align		4
.L_5:
        /*0018*/ 	.byte	0x04, 0x12
        /*001a*/ 	.short	(.L_7 - .L_6)
	.align		4
.L_6:
        /*001c*/ 	.word	index@(_Z12MmaPtxSharedv)
        /*0020*/ 	.word	0x00000018
.L_7:


//--------------------- .nv.compat                --------------------------
	.section	.nv.compat,"",@"SHT_CUDA_COMPAT_INFO"
	.align	4
        /*0000*/ 	.byte	0x02, 0x09, 0x00, 0x00, 0x02, 0x02, 0x01, 0x00, 0x02, 0x05, 0x05, 0x00, 0x03, 0x07, 0x01, 0x01
        /*0010*/ 	.byte	0x02, 0x03, 0x00, 0x00, 0x02, 0x06, 0x01, 0x00, 0x04, 0x0b, 0x08, 0x00, 0x09, 0x00, 0x00, 0x00
        /*0020*/ 	.byte	0x00, 0x00, 0x00, 0x00


//--------------------- .nv.info._Z12MmaPtxSharedv --------------------------
	.section	.nv.info._Z12MmaPtxSharedv,"",@"SHT_CUDA_INFO"
	.sectionflags	@""
	.align	4


	//----- nvinfo : EIATTR_CUDA_API_VERSION
	.align		4
        /*0000*/ 	.byte	0x04, 0x37
        /*0002*/ 	.short	(.L_9 - .L_8)
.L_8:
        /*0004*/ 	.word	0x00000082


	//----- nvinfo : EIATTR_SPARSE_MMA_MASK
	.align		4
.L_9:
        /*0008*/ 	.byte	0x03, 0x50
        /*000a*/ 	.short	0x0000


	//----- nvinfo : EIATTR_MAXREG_COUNT
	.align		4
        /*000c*/ 	.byte	0x03, 0x1b
        /*000e*/ 	.short	0x00ff


	//----- nvinfo : EIATTR_EXTERNS
	.align		4
        /*0010*/ 	.byte	0x04, 0x0f
        /*0012*/ 	.short	(.L_11 - .L_10)


	//   ....[0]....
	.align		4
.L_10:
        /*0014*/ 	.word	index@(vprintf)


	//----- nvinfo : EIATTR_MERCURY_ISA_VERSION
	.align		4
.L_11:
        /*0018*/ 	.byte	0x03, 0x5f
        /*001a*/ 	.short	0x0101


	//----- nvinfo : EIATTR_VRC_CTA_INIT_COUNT
	.align		4
        /*001c*/ 	.byte	0x02, 0x4a
	.zero		1
	.zero		1


	//----- nvinfo : EIATTR_SYSCALL_OFFSETS
	.align		4
        /*0020*/ 	.byte	0x04, 0x46
        /*0022*/ 	.short	(.L_13 - .L_12)


	//   ....[0]....
.L_12:
        /*0024*/ 	.word	0x000001c0


	//   ....[1]....
        /*0028*/ 	.word	0x000005f0


	//----- nvinfo : EIATTR_EXIT_INSTR_OFFSETS
	.align		4
.L_13:
        /*002c*/ 	.byte	0x04, 0x1c
        /*002e*/ 	.short	(.L_15 - .L_14)


	//   ....[0]....
.L_14:
        /*0030*/ 	.word	0x00000600


	//----- nvinfo : EIATTR_CRS_STACK_SIZE
	.align		4
.L_15:
        /*0034*/ 	.byte	0x04, 0x1e
        /*0036*/ 	.short	(.L_17 - .L_16)
.L_16:
        /*0038*/ 	.word	0x00000000


	//----- nvinfo : EIATTR_SW_WAR
	.align		4
.L_17:
        /*003c*/ 	.byte	0x04, 0x36
        /*003e*/ 	.short	(.L_19 - .L_18)
.L_18:
        /*0040*/ 	.word	0x00000008
.L_19:


//--------------------- .nv.callgraph             --------------------------
	.section	.nv.callgraph,"",@"SHT_CUDA_CALLGRAPH"
	.align	4
	.sectionentsize	8
	.align		4
        /*0000*/ 	.word	0x00000000
	.align		4
        /*0004*/ 	.word	0xffffffff
	.align		4
        /*0008*/ 	.word	index@(_Z12MmaPtxSharedv)
	.align		4
        /*000c*/ 	.word	index@(vprintf)
	.align		4
        /*0010*/ 	.word	0x00000000
	.align		4
        /*0014*/ 	.word	0xfffffffe
	.align		4
        /*0018*/ 	.word	0x00000000
	.align		4
        /*001c*/ 	.word	0xfffffffd
	.align		4
        /*0020*/ 	.word	0x00000000
	.align		4
        /*0024*/ 	.word	0xfffffffc


//--------------------- .nv.constant4             --------------------------
	.section	.nv.constant4,"a",@progbits
	.align	8
	.align		8
.nv.constant4:
        /*0000*/ 	.dword	vprintf
	.align		8
        /*0008*/ 	.dword	$str
	.align		8
        /*0010*/ 	.dword	$str$1


//--------------------- .text._Z12MmaPtxSharedv   --------------------------
	.section	.text._Z12MmaPtxSharedv,"ax",@progbits
	.align	128
        .global         _Z12MmaPtxSharedv
        .type           _Z12MmaPtxSharedv,@function
        .size           _Z12MmaPtxSharedv,(.L_x_4 - _Z12MmaPtxSharedv)
        .other          _Z12MmaPtxSharedv,@"STO_CUDA_ENTRY STV_DEFAULT"
_Z12MmaPtxSharedv:
.text._Z12MmaPtxSharedv:
[----:B------:R-:W0:Y:S01]  /*0000*/  LDC R1, c[0x0][0x37c] ;  /* 0x0000df00ff017b82 */ /* 0x000e220000000800 */
[----:B------:R-:W1:Y:S01]  /*0010*/  S2R R2, SR_TID.X ;  /* 0x0000000000027919 */ /* 0x000e620000002100 */
[----:B------:R-:W2:Y:S06]  /*0020*/  LDCU UR5, c[0x0][0x2fc] ;  /* 0x00005f80ff0577ac */ /* 0x000eac0008000800 */
[----:B------:R-:W1:Y:S01]  /*0030*/  S2UR UR6, SR_CTAID.X ;  /* 0x00000000000679c3 */ /* 0x000e620000002500 */
[----:B0-----:R-:W-:Y:S01]  /*0040*/  VIADD R1, R1, 0xffffffe8 ;  /* 0xffffffe801017836 */ /* 0x001fe20000000000 */
[----:B------:R-:W-:Y:S01]  /*0050*/  BSSY.RECONVERGENT B6, `(.L_x_0) ;  /* 0x0000018000067945 */ /* 0x000fe20003800200 */
[----:B------:R-:W0:Y:S05]  /*0060*/  LDCU UR4, c[0x0][0x2f8] ;  /* 0x00005f00ff0477ac */ /* 0x000e2a0008000800 */
[----:B------:R-:W1:Y:S01]  /*0070*/  LDC R3, c[0x0][0x360] ;  /* 0x0000d800ff037b82 */ /* 0x000e620000000800 */
[----:B0-----:R-:W-:-:S05]  /*0080*/  IADD3 R17, P1, PT, R1, UR4, RZ ;  /* 0x0000000401117c10 */ /* 0x001fca000ff3e0ff */
[----:B--2---:R-:W-:Y:S02]  /*0090*/  IMAD.X R16, RZ, RZ, UR5, P1 ;  /* 0x00000005ff107e24 */ /* 0x004fe400088e06ff */
[----:B-1----:R-:W-:-:S05]  /*00a0*/  IMAD R2, R3, UR6, R2 ;  /* 0x0000000603027c24 */ /* 0x002fca000f8e0202 */
[----:B------:R-:W-:-:S13]  /*00b0*/  ISETP.NE.AND P0, PT, R2, RZ, PT ;  /* 0x000000ff0200720c */ /* 0x000fda0003f05270 */
[----:B------:R-:W-:Y:S05]  /*00c0*/  @P0 BRA `(.L_x_1) ;  /* 0x0000000000400947 */ /* 0x000fea0003800000 */
[----:B------:R-:W0:Y:S01]  /*00d0*/  S2R R3, SR_CgaCtaId ;  /* 0x0000000000037919 */ /* 0x000e220000008800 */
[----:B------:R-:W-:Y:S01]  /*00e0*/  MOV R0, 0x400 ;  /* 0x0000040000007802 */ /* 0x000fe20000000f00 */
[----:B------:R-:W1:Y:S01]  /*00f0*/  LDCU.64 UR4, c[0x4][0x8] ;  /* 0x01000100ff0477ac */ /* 0x000e620008000a00 */
[----:B------:R-:W-:Y:S01]  /*0100*/  IMAD.MOV.U32 R6, RZ, RZ, R17 ;  /* 0x000000ffff067224 */ /* 0x000fe200078e0011 */
[----:B------:R-:W2:Y:S01]  /*0110*/  S2R R5, SR_SWINHI ;  /* 0x0000000000057919 */ /* 0x000ea20000002f00 */
[----:B------:R-:W-:Y:S02]  /*0120*/  IMAD.MOV.U32 R7, RZ, RZ, R16 ;  /* 0x000000ffff077224 */ /* 0x000fe400078e0010 */
[----:B-1----:R-:W-:Y:S01]  /*0130*/  IMAD.U32 R4, RZ, RZ, UR4 ;  /* 0x00000004ff047e24 */ /* 0x002fe2000f8e00ff */
[----:B0-----:R-:W-:Y:S02]  /*0140*/  LEA R8, R3, R0, 0x18 ;  /* 0x0000000003087211 */ /* 0x001fe400078ec0ff */
[----:B------:R-:W-:-:S02]  /*0150*/  MOV R0, 0x0 ;  /* 0x0000000000007802 */ /* 0x000fc40000000f00 */
[----:B------:R-:W-:Y:S02]  /*0160*/  MOV R8, R8 ;  /* 0x0000000800087202 */ /* 0x000fe40000000f00 */
[----:B--2---:R-:W-:Y:S01]  /*0170*/  MOV R9, R5 ;  /* 0x0000000500097202 */ /* 0x004fe20000000f00 */
[----:B------:R-:W-:Y:S01]  /*0180*/  IMAD.U32 R5, RZ, RZ, UR5 ;  /* 0x00000005ff057e24 */ /* 0x000fe2000f8e00ff */
[----:B------:R0:W1:Y:S03]  /*0190*/  LDC.64 R10, c[0x4][R0] ;  /* 0x01000000000a7b82 */ /* 0x0000660000000a00 */
[----:B------:R0:W-:Y:S03]  /*01a0*/  STL.64 [R1], R8 ;  /* 0x0000000801007387 */ /* 0x0001e60000100a00 */
[----:B------:R-:W-:-:S07]  /*01b0*/  LEPC R20, `(.L_x_1) ;  /* 0x000000001014794e */ /* 0x000fce0000000000 */
[----:B01----:R-:W-:Y:S05]  /*01c0*/  CALL.ABS.NOINC R10 ;  /* 0x000000000a007343 */ /* 0x003fea0003c00000 */
.L_x_1:
[----:B------:R-:W-:Y:S05]  /*01d0*/  BSYNC.RECONVERGENT B6 ;  /* 0x0000000000067941 */ /* 0x000fea0003800200 */
.L_x_0:
[----:B------:R-:W0:Y:S01]  /*01e0*/  S2R R21, SR_CgaCtaId ;  /* 0x0000000000157919 */ /* 0x000e220000008800 */
[----:B------:R-:W-:Y:S01]  /*01f0*/  IMAD.SHL.U32 R4, R2, 0x8, RZ ;  /* 0x0000000802047824 */ /* 0x000fe200078e00ff */
[----:B------:R-:W-:Y:S01]  /*0200*/  SHF.R.S32.HI R5, RZ, 0x1f, R2 ;  /* 0x0000001fff057819 */ /* 0x000fe20000011402 */
[----:B------:R-:W-:Y:S05]  /*0210*/  WARPSYNC.ALL ;  /* 0x0000000000007948 */ /* 0x000fea0003800000 */
[----:B------:R-:W1:Y:S01]  /*0220*/  S2R R15, SR_SWINHI ;  /* 0x00000000000f7919 */ /* 0x000e620000002f00 */
[C---:B------:R-:W-:Y:S01]  /*0230*/  VIADD R12, R4.reuse, 0x1 ;  /* 0x00000001040c7836 */ /* 0x040fe20000000000 */
[C---:B------:R-:W-:Y:S01]  /*0240*/  IADD3 R0, PT, PT, R4.reuse, 0x2, RZ ;  /* 0x0000000204007810 */ /* 0x040fe20007ffe0ff */
[C---:B------:R-:W-:Y:S01]  /*0250*/  VIADD R3, R4.reuse, 0x3 ;  /* 0x0000000304037836 */ /* 0x040fe20000000000 */
[----:B------:R-:W-:Y:S01]  /*0260*/  MOV R6, 0x400 ;  /* 0x0000040000067802 */ /* 0x000fe20000000f00 */
[C---:B------:R-:W-:Y:S01]  /*0270*/  VIADD R8, R4.reuse, 0x4 ;  /* 0x0000000404087836 */ /* 0x040fe20000000000 */
[----:B------:R-:W-:Y:S01]  /*0280*/  LEA.HI R5, R5, R2, RZ, 0x4 ;  /* 0x0000000205057211 */ /* 0x000fe200078f20ff */
[C---:B------:R-:W-:Y:S01]  /*0290*/  VIADD R13, R4.reuse, 0x6 ;  /* 0x00000006040d7836 */ /* 0x040fe20000000000 */
[----:B------:R2:W-:Y:S01]  /*02a0*/  I2F.F16 R9, R4 ;  /* 0x0000000400097306 */ /* 0x0005e20000200c00 */
[----:B------:R-:W-:Y:S01]  /*02b0*/  VIADD R14, R4, 0x7 ;  /* 0x00000007040e7836 */ /* 0x000fe20000000000 */
[----:B------:R-:W-:Y:S01]  /*02c0*/  ISETP.GT.AND P0, PT, R2, 0xf, PT ;  /* 0x0000000f0200780c */ /* 0x000fe20003f04270 */
[----:B------:R-:W-:Y:S01]  /*02d0*/  VIADD R19, R4, 0x5 ;  /* 0x0000000504137836 */ /* 0x000fe20000000000 */
[----:B------:R-:W-:Y:S01]  /*02e0*/  LOP3.LUT R7, R5, 0xffffff0, RZ, 0xc0, !PT ;  /* 0x0ffffff005077812 */ /* 0x000fe200078ec0ff */
[----:B------:R-:W3:Y:S03]  /*02f0*/  LDCU UR4, c[0x0][0x364] ;  /* 0x00006c80ff0477ac */ /* 0x000ee60008000800 */
[----:B------:R-:W4:Y:S01]  /*0300*/  I2F.F16 R12, R12 ;  /* 0x0000000c000c7306 */ /* 0x000f220000200c00 */
[----:B--2---:R-:W-:Y:S01]  /*0310*/  IADD3 R4, PT, PT, R6, 0x200, RZ ;  /* 0x0000020006047810 */ /* 0x004fe20007ffe0ff */
[----:B------:R-:W2:Y:S06]  /*0320*/  LDCU UR5, c[0x0][0x2f8] ;  /* 0x00005f00ff0577ac */ /* 0x000eac0008000800 */
[----:B------:R-:W-:Y:S01]  /*0330*/  I2F.F16 R0, R0 ;  /* 0x0000000000007306 */ /* 0x000fe20000200c00 */
[----:B0-----:R-:W-:-:S02]  /*0340*/  LEA R18, R21, R6, 0x18 ;  /* 0x0000000615127211 */ /* 0x001fc400078ec0ff */
[----:B------:R-:W-:-:S05]  /*0350*/  LEA R20, R21, R4, 0x18 ;  /* 0x0000000415147211 */ /* 0x000fca00078ec0ff */
[----:B------:R-:W0:Y:S01]  /*0360*/  I2F.F16 R3, R3 ;  /* 0x0000000300037306 */ /* 0x000e220000200c00 */
[----:B------:R-:W-:Y:S02]  /*0370*/  MOV R4, R18 ;  /* 0x0000001200047202 */ /* 0x000fe40000000f00 */
[-C--:B-1----:R-:W-:Y:S01]  /*0380*/  MOV R5, R15.reuse ;  /* 0x0000000f00057202 */ /* 0x082fe20000000f00 */
[C---:B------:R-:W-:Y:S01]  /*0390*/  IMAD.IADD R5, R2.reuse, 0x1, -R7 ;  /* 0x0000000102057824 */ /* 0x040fe200078e0a07 */
[----:B------:R-:W-:Y:S02]  /*03a0*/  MOV R6, R20 ;  /* 0x0000001400067202 */ /* 0x000fe40000000f00 */
[----:B------:R-:W-:Y:S01]  /*03b0*/  MOV R7, R15 ;  /* 0x0000000f00077202 */ /* 0x000fe20000000f00 */
[C---:B------:R-:W-:Y:S02]  /*03c0*/  IMAD R18, R2.reuse, 0x10, R18 ;  /* 0x0000001002127824 */ /* 0x040fe400078e0212 */
[----:B------:R-:W-:Y:S01]  /*03d0*/  IMAD.U32 R15, R2, 0x10, R4 ;  /* 0x00000010020f7824 */ /* 0x000fe200078e0004 */
[----:B----4-:R-:W-:Y:S01]  /*03e0*/  PRMT R4, R9, 0x5410, R12 ;  /* 0x0000541009047816 */ /* 0x010fe2000000000c */
[----:B------:R-:W-:Y:S01]  /*03f0*/  I2F.F16 R8, R8 ;  /* 0x0000000800087306 */ /* 0x000fe20000200c00 */
[----:B------:R-:W-:-:S02]  /*0400*/  IMAD.U32 R21, R5, 0x10, R6 ;  /* 0x0000001005157824 */ /* 0x000fc400078e0006 */
[----:B------:R-:W-:Y:S01]  /*0410*/  @!P0 IMAD R20, R2, 0x10, R20 ;  /* 0x0000001002148824 */ /* 0x000fe200078e0214 */
[----:B0-----:R-:W-:-:S04]  /*0420*/  PRMT R5, R0, 0x5410, R3 ;  /* 0x0000541000057816 */ /* 0x001fc80000000003 */
[----:B------:R-:W-:Y:S01]  /*0430*/  I2F.F16 R13, R13 ;  /* 0x0000000d000d7306 */ /* 0x000fe20000200c00 */
[----:B------:R-:W3:Y:S01]  /*0440*/  S2R R3, SR_CTAID.Y ;  /* 0x0000000000037919 */ /* 0x000ee20000002600 */
[----:B------:R-:W3:Y:S06]  /*0450*/  S2R R0, SR_TID.Y ;  /* 0x0000000000007919 */ /* 0x000eec0000002200 */
[----:B------:R-:W0:Y:S08]  /*0460*/  I2F.F16 R14, R14 ;  /* 0x0000000e000e7306 */ /* 0x000e300000200c00 */
[----:B------:R-:W1:Y:S01]  /*0470*/  I2F.F16 R19, R19 ;  /* 0x0000001300137306 */ /* 0x000e620000200c00 */
[----:B0-----:R-:W-:-:S02]  /*0480*/  PRMT R7, R13, 0x5410, R14 ;  /* 0x000054100d077816 */ /* 0x001fc4000000000e */
[----:B-1----:R-:W-:Y:S02]  /*0490*/  PRMT R6, R8, 0x5410, R19 ;  /* 0x0000541008067816 */ /* 0x002fe40000000013 */
[----:B------:R-:W-:-:S03]  /*04a0*/  CS2R R8, SRZ ;  /* 0x0000000000087805 */ /* 0x000fc6000001ff00 */
[----:B------:R0:W-:Y:S01]  /*04b0*/  STS.128 [R18], R4 ;  /* 0x0000000412007388 */ /* 0x0001e20000000c00 */
[----:B---3--:R-:W-:Y:S01]  /*04c0*/  IMAD R3, R3, UR4, R0 ;  /* 0x0000000403037c24 */ /* 0x008fe2000f8e0200 */
[----:B------:R-:W-:Y:S02]  /*04d0*/  MOV R0, 0x0 ;  /* 0x0000000000007802 */ /* 0x000fe40000000f00 */
[----:B------:R1:W-:Y:S04]  /*04e0*/  @!P0 STS.128 [R20], R4 ;  /* 0x0000000414008388 */ /* 0x0003e80000000c00 */
[----:B------:R-:W-:Y:S04]  /*04f0*/  LDSM.16.MT88.2 R22, [R21] ;  /* 0x000000001516783b */ /* 0x000fe80000004100 */
[----:B------:R-:W3:Y:S01]  /*0500*/  LDSM.16.M88.4 R12, [R15] ;  /* 0x000000000f0c783b */ /* 0x000ee20000000200 */
[----:B0-----:R0:W4:Y:S01]  /*0510*/  LDC.64 R18, c[0x4][R0] ;  /* 0x0100000000127b82 */ /* 0x0011220000000a00 */
[----:B-1----:R-:W-:-:S02]  /*0520*/  IMAD.MOV.U32 R6, RZ, RZ, R17 ;  /* 0x000000ffff067224 */ /* 0x002fc400078e0011 */
[----:B------:R-:W-:Y:S01]  /*0530*/  IMAD.MOV.U32 R7, RZ, RZ, R16 ;  /* 0x000000ffff077224 */ /* 0x000fe200078e0010 */
[----:B---3--:R-:W-:Y:S01]  /*0540*/  HMMA.16816.F32 R8, R12, R22, R8 ;  /* 0x000000160c08723c */ /* 0x008fe20000001808 */
[----:B--2---:R-:W-:Y:S01]  /*0550*/  IADD3 R15, PT, PT, R17, -UR5, RZ ;  /* 0x80000005110f7c10 */ /* 0x004fe2000fffe0ff */
[----:B------:R-:W1:Y:S04]  /*0560*/  LDCU.64 UR4, c[0x4][0x10] ;  /* 0x01000200ff0477ac */ /* 0x000e680008000a00 */
[----:B------:R0:W-:-:S13]  /*0570*/  STL.64 [R15], R2 ;  /* 0x000000020f007387 */ /* 0x0001da0000100a00 */
[----:B------:R-:W2:Y:S01]  /*0580*/  F2F.F64.F32 R10, R8 ;  /* 0x00000008000a7310 */ /* 0x000ea20000201800 */
[----:B-1----:R-:W-:Y:S02]  /*0590*/  IMAD.U32 R4, RZ, RZ, UR4 ;  /* 0x00000004ff047e24 */ /* 0x002fe4000f8e00ff */
[----:B------:R-:W-:-:S05]  /*05a0*/  IMAD.U32 R5, RZ, RZ, UR5 ;  /* 0x00000005ff057e24 */ /* 0x000fca000f8e00ff */
[----:B------:R-:W1:Y:S01]  /*05b0*/  F2F.F64.F32 R12, R9 ;  /* 0x00000009000c7310 */ /* 0x000e620000201800 */
[----:B--2---:R0:W-:Y:S04]  /*05c0*/  STL.64 [R15+0x8], R10 ;  /* 0x0000080a0f007387 */ /* 0x0041e80000100a00 */
[----:B-1--4-:R0:W-:Y:S02]  /*05d0*/  STL.64 [R15+0x10], R12 ;  /* 0x0000100c0f007387 */ /* 0x0121e40000100a00 */
[----:B------:R-:W-:-:S07]  /*05e0*/  LEPC R20, `(.L_x_2) ;  /* 0x000000001014794e */ /* 0x000fce0000000000 */
[----:B0-----:R-:W-:Y:S05]  /*05f0*/  CALL.ABS.NOINC R18 ;  /* 0x0000000012007343 */ /* 0x001fea0003c00000 */
.L_x_2:
[----:B------:R-:W-:Y:S05]  /*0600*/  EXIT ;  /* 0x000000000000794d */ /* 0x000fea0003800000 */
.L_x_3:
[----:B------:R-:W-:-:S00]  /*0610*/  BRA `(.L_x_3) ;  /* 0xfffffffc00fc7947 */ /* 0x000fc0000383ffff */
[----:B------:R-:W-:-:S00]  /*0620*/  NOP ;  /* 0x0000000000007918 */ /* 0x000fc00000000000 */
        /* <DEDUP_REMOVED lines=13> */
.L_x_4:


//--------------------- .nv.global.init           --------------------------
	.section	.nv.global.init,"aw",@progbits
.nv.global.init:
	.type		$str$1,@object
	.size		$str$1,($str - $str$1)
$str$1:
        /*0000*/ 	.byte	0x54, 0x68, 0x72, 0x65, 0x61, 0x64, 0x20, 0x25, 0x64, 0x2c, 0x20, 0x25, 0x64, 0x3a, 0x20, 0x44
        /*0010*/ 	.byte	0x30, 0x3d, 0x25, 0x66, 0x2c, 0x20, 0x44, 0x31, 0x3d, 0x25, 0x66, 0x00
	.type		$str,@object
	.size		$str,(.L_0 - $str)
$str:
        /*001c*/ 	.byte	0x41, 0x54, 0x69, 0x6c, 0x65, 0x20, 0x41, 0x64, 0x64, 0x72, 0x65, 0x73, 0x73, 0x20, 0x41, 0x6c
        /*002c*/ 	.byte	0x69, 0x67, 0x6e, 0x6d, 0x65, 0x6e, 0x74, 0x20, 0x43, 0x68, 0x65, 0x63, 0x6b, 0x3a, 0x20, 0x25
        /*003c*/ 	.byte	0x70, 0x0a, 0x00
.L_0:


//--------------------- .nv.shared._Z12MmaPtxSharedv --------------------------
	.section	.nv.shared._Z12MmaPtxSharedv,"aw",@nobits
	.sectionflags	@""
	.align	16
.nv.shared._Z12MmaPtxSharedv:
	.zero		1792


//--------------------- .nv.shared.reserved.0     --------------------------
	.section	.nv.shared.reserved.0,"aw",@nobits
	.weak		__nv_reservedSMEM_offset_0_alias
	.size		__nv_reservedSMEM_offset_0_alias, 0, 64
	.other		__nv_reservedSMEM_offset_0_alias,@"STO_CUDA_RESERVED_SHARED STV_DEFAULT"
__nv_reservedSMEM_offset_0_alias:
	.zero		0
	.zero		64


//--------------------- .nv.constant0._Z12MmaPtxSharedv --------------------------
	.section	.nv.constant0._Z12MmaPtxSharedv,"a",@progbits
	.sectionflags	@""
	.align	4
.nv.constant0._Z12MmaPtxSharedv:
	.zero		896


//--------------------- SYMBOLS --------------------------

	.type		.nv.reservedSmem.offset0,@object
	.size		.nv.reservedSmem.offset0,0x4
	.type		.nv.reservedSmem.cap,@object
	.size		.nv.reservedSmem.cap,0x4
	.type		vprintf,@function
